//
// Generated by NVIDIA NVVM Compiler
//
// Compiler Build ID: CL-36424714
// Cuda compilation tools, release 13.0, V13.0.88
// Based on NVVM 20.0.0
//

.version 9.0
.target sm_100
.address_size 64

	// .globl	_Z26transpose6_doubleBufferingILi32ELi2EEvPfS0_mm
// _ZZ26transpose6_doubleBufferingILi32ELi2EEvPfS0_mmE4tile has been demoted

.visible .entry _Z26transpose6_doubleBufferingILi32ELi2EEvPfS0_mm(
	.param .u64 .ptr .align 1 _Z26transpose6_doubleBufferingILi32ELi2EEvPfS0_mm_param_0,
	.param .u64 .ptr .align 1 _Z26transpose6_doubleBufferingILi32ELi2EEvPfS0_mm_param_1,
	.param .u64 _Z26transpose6_doubleBufferingILi32ELi2EEvPfS0_mm_param_2,
	.param .u64 _Z26transpose6_doubleBufferingILi32ELi2EEvPfS0_mm_param_3
)
{
	.reg .pred 	%p<4>;
	.reg .b32 	%r<24>;
	.reg .b32 	%f<5>;
	.reg .b64 	%rd<22>;
	// demoted variable
	.shared .align 4 .b8 _ZZ26transpose6_doubleBufferingILi32ELi2EEvPfS0_mmE4tile[8448];
	ld.param.u64 	%rd3, [_Z26transpose6_doubleBufferingILi32ELi2EEvPfS0_mm_param_0];
	ld.param.u64 	%rd4, [_Z26transpose6_doubleBufferingILi32ELi2EEvPfS0_mm_param_1];
	ld.param.u64 	%rd5, [_Z26transpose6_doubleBufferingILi32ELi2EEvPfS0_mm_param_2];
	ld.param.u64 	%rd7, [_Z26transpose6_doubleBufferingILi32ELi2EEvPfS0_mm_param_3];
	mov.u32 	%r1, %tid.y;
	mov.u32 	%r2, %tid.x;
	mov.u32 	%r5, %ntid.y;
	mov.u32 	%r6, %ctaid.y;
	shl.b32 	%r7, %r6, 1;
	mov.u32 	%r8, %ntid.x;
	mov.u32 	%r9, %ctaid.x;
	mul.lo.s32 	%r3, %r5, %r9;
	mul.lo.s32 	%r4, %r7, %r8;
	mad.lo.s32 	%r10, %r7, %r5, %r1;
	cvt.u64.u32 	%rd1, %r10;
	setp.le.u64 	%p1, %rd5, %rd1;
	mad.lo.s32 	%r11, %r8, %r9, %r2;
	cvt.s64.s32 	%rd2, %r11;
	setp.le.u64 	%p2, %rd7, %rd2;
	or.pred  	%p3, %p1, %p2;
	@%p3 bra 	$L__BB0_2;
	cvt.u32.u64 	%r13, %rd1;
	cvta.to.global.u64 	%rd8, %rd4;
	cvta.to.global.u64 	%rd9, %rd3;
	mad.lo.s64 	%rd10, %rd7, %rd1, %rd2;
	shl.b64 	%rd11, %rd10, 2;
	add.s64 	%rd12, %rd9, %rd11;
	ld.global.f32 	%f1, [%rd12];
	mov.u32 	%r14, _ZZ26transpose6_doubleBufferingILi32ELi2EEvPfS0_mmE4tile;
	mad.lo.s32 	%r15, %r1, 132, %r14;
	shl.b32 	%r16, %r2, 2;
	add.s32 	%r17, %r15, %r16;
	st.shared.f32 	[%r17], %f1;
	mad.lo.s32 	%r18, %r2, 132, %r14;
	shl.b32 	%r19, %r1, 2;
	add.s32 	%r20, %r18, %r19;
	add.s32 	%r21, %r3, %r1;
	cvt.s64.s32 	%rd13, %r21;
	add.s32 	%r22, %r4, %r2;
	add.s32 	%r23, %r13, 32;
	cvt.u64.u32 	%rd14, %r23;
	mad.lo.s64 	%rd15, %rd7, %rd14, %rd2;
	shl.b64 	%rd16, %rd15, 2;
	add.s64 	%rd17, %rd9, %rd16;
	bar.sync 	0;
	ld.shared.f32 	%f2, [%r20];
	cvt.u64.u32 	%rd18, %r22;
	mad.lo.s64 	%rd19, %rd5, %rd13, %rd18;
	shl.b64 	%rd20, %rd19, 2;
	add.s64 	%rd21, %rd8, %rd20;
	st.global.f32 	[%rd21], %f2;
	ld.global.f32 	%f3, [%rd17];
	st.shared.f32 	[%r17+4224], %f3;
	bar.sync 	0;
	ld.shared.f32 	%f4, [%r20+4224];
	st.global.f32 	[%rd21+128], %f4;
$L__BB0_2:
	ret;

}


// ===== COMPILED SASS (sm_100) =====

	.target	sm_100

	.elftype	@"ET_EXEC"


//--------------------- .note.nv.tkinfo           --------------------------
	.section	.note.nv.tkinfo,"",@"SHT_NOTE"
	.sectionflags	@"SHF_NOTE_NV_TKINFO"
	.tkinfo
        /*0018*/ 	.word	0x00000002
        /*0030*/ 	.string	""
        /*0030*/ 	.string	"ptxas"
        /*0030*/ 	.string	"Cuda compilation tools, release 13.0, V13.0.88"
        /*0030*/ 	.string	"Build cuda_13.0.r13.0/compiler.36424714_0"
        /*0030*/ 	.string	"-arch sm_100 -m 64 "



//--------------------- .note.nv.cuinfo           --------------------------
	.section	.note.nv.cuinfo,"",@"SHT_NOTE"
	.sectionflags	@"SHF_NOTE_NV_CUINFO"
        /*0018*/ 	.short	0x0002
        /*001a*/ 	.short	0x0064
        /*001c*/ 	.short	0x0082
	.zero		2


//--------------------- .nv.info                  --------------------------
	.section	.nv.info,"",@"SHT_CUDA_INFO"
	.align	4


	//----- nvinfo : EIATTR_REGCOUNT
	.align		4
        /*0000*/ 	.byte	0x04, 0x2f
        /*0002*/ 	.short	(.L_1 - .L_0)
	.align		4
.L_0:
        /*0004*/ 	.word	index@(_Z26transpose6_doubleBufferingILi32ELi2EEvPfS0_mm)
        /*0008*/ 	.word	0x00000016


	//----- nvinfo : EIATTR_FRAME_SIZE
	.align		4
.L_1:
        /*000c*/ 	.byte	0x04, 0x11
        /*000e*/ 	.short	(.L_3 - .L_2)
	.align		4
.L_2:
        /*0010*/ 	.word	index@(_Z26transpose6_doubleBufferingILi32ELi2EEvPfS0_mm)
        /*0014*/ 	.word	0x00000000


	//----- nvinfo : EIATTR_MIN_STACK_SIZE
	.align		4
.L_3:
        /*0018*/ 	.byte	0x04, 0x12
        /*001a*/ 	.short	(.L_5 - .L_4)
	.align		4
.L_4:
        /*001c*/ 	.word	index@(_Z26transpose6_doubleBufferingILi32ELi2EEvPfS0_mm)
        /*0020*/ 	.word	0x00000000
.L_5:


//--------------------- .nv.compat                --------------------------
	.section	.nv.compat,"",@"SHT_CUDA_COMPAT_INFO"
	.align	4
        /*0000*/ 	.byte	0x02, 0x09, 0x00, 0x00, 0x02, 0x02, 0x01, 0x00, 0x02, 0x05, 0x05, 0x00, 0x03, 0x07, 0x01, 0x01
        /*0010*/ 	.byte	0x02, 0x03, 0x00, 0x00, 0x02, 0x06, 0x01, 0x00, 0x04, 0x0b, 0x08, 0x00, 0x09, 0x00, 0x00, 0x00
        /*0020*/ 	.byte	0x00, 0x00, 0x00, 0x00


//--------------------- .nv.info._Z26transpose6_doubleBufferingILi32ELi2EEvPfS0_mm --------------------------
	.section	.nv.info._Z26transpose6_doubleBufferingILi32ELi2EEvPfS0_mm,"",@"SHT_CUDA_INFO"
	.sectionflags	@""
	.align	4


	//----- nvinfo : EIATTR_CUDA_API_VERSION
	.align		4
        /*0000*/ 	.byte	0x04, 0x37
        /*0002*/ 	.short	(.L_7 - .L_6)
.L_6:
        /*0004*/ 	.word	0x00000082


	//----- nvinfo : EIATTR_KPARAM_INFO
	.align		4
.L_7:
        /*0008*/ 	.byte	0x04, 0x17
        /*000a*/ 	.short	(.L_9 - .L_8)
.L_8:
        /*000c*/ 	.word	0x00000000
        /*0010*/ 	.short	0x0003
        /*0012*/ 	.short	0x0018
        /*0014*/ 	.byte	0x00, 0xf0, 0x21, 0x00


	//----- nvinfo : EIATTR_KPARAM_INFO
	.align		4
.L_9:
        /*0018*/ 	.byte	0x04, 0x17
        /*001a*/ 	.short	(.L_11 - .L_10)
.L_10:
        /*001c*/ 	.word	0x00000000
        /*0020*/ 	.short	0x0002
        /*0022*/ 	.short	0x0010
        /*0024*/ 	.byte	0x00, 0xf0, 0x21, 0x00


	//----- nvinfo : EIATTR_KPARAM_INFO
	.align		4
.L_11:
        /*0028*/ 	.byte	0x04, 0x17
        /*002a*/ 	.short	(.L_13 - .L_12)
.L_12:
        /*002c*/ 	.word	0x00000000
        /*0030*/ 	.short	0x0001
        /*0032*/ 	.short	0x0008
        /*0034*/ 	.byte	0x00, 0xf5, 0x21, 0x00


	//----- nvinfo : EIATTR_KPARAM_INFO
	.align		4
.L_13:
        /*0038*/ 	.byte	0x04, 0x17
        /*003a*/ 	.short	(.L_15 - .L_14)
.L_14:
        /*003c*/ 	.word	0x00000000
        /*0040*/ 	.short	0x0000
        /*0042*/ 	.short	0x0000
        /*0044*/ 	.byte	0x00, 0xf5, 0x21, 0x00


	//----- nvinfo : EIATTR_SPARSE_MMA_MASK
	.align		4
.L_15:
        /*0048*/ 	.byte	0x03, 0x50
        /*004a*/ 	.short	0x0000


	//----- nvinfo : EIATTR_MAXREG_COUNT
	.align		4
        /*004c*/ 	.byte	0x03, 0x1b
        /*004e*/ 	.short	0x00ff


	//----- nvinfo : EIATTR_NUM_BARRIERS
	.align		4
        /*0050*/ 	.byte	0x02, 0x4c
        /*0052*/ 	.byte	0x01
	.zero		1


	//----- nvinfo : EIATTR_MERCURY_ISA_VERSION
	.align		4
        /*0054*/ 	.byte	0x03, 0x5f
        /*0056*/ 	.short	0x0101


	//----- nvinfo : EIATTR_VRC_CTA_INIT_COUNT
	.align		4
        /*0058*/ 	.byte	0x02, 0x4a
	.zero		1
	.zero		1


	//----- nvinfo : EIATTR_EXIT_INSTR_OFFSETS
	.align		4
        /*005c*/ 	.byte	0x04, 0x1c
        /*005e*/ 	.short	(.L_17 - .L_16)


	//   ....[0]....
.L_16:
        /*0060*/ 	.word	0x00000120


	//   ....[1]....
        /*0064*/ 	.word	0x000003a0


	//----- nvinfo : EIATTR_CBANK_PARAM_SIZE
	.align		4
.L_17:
        /*0068*/ 	.byte	0x03, 0x19
        /*006a*/ 	.short	0x0020


	//----- nvinfo : EIATTR_PARAM_CBANK
	.align		4
        /*006c*/ 	.byte	0x04, 0x0a
        /*006e*/ 	.short	(.L_19 - .L_18)
	.align		4
.L_18:
        /*0070*/ 	.word	index@(.nv.constant0._Z26transpose6_doubleBufferingILi32ELi2EEvPfS0_mm)
        /*0074*/ 	.short	0x0380
        /*0076*/ 	.short	0x0020


	//----- nvinfo : EIATTR_SW_WAR
	.align		4
.L_19:
        /*0078*/ 	.byte	0x04, 0x36
        /*007a*/ 	.short	(.L_21 - .L_20)
.L_20:
        /*007c*/ 	.word	0x00000008
.L_21:


//--------------------- .nv.callgraph             --------------------------
	.section	.nv.callgraph,"",@"SHT_CUDA_CALLGRAPH"
	.align	4
	.sectionentsize	8
	.align		4
        /*0000*/ 	.word	0x00000000
	.align		4
        /*0004*/ 	.word	0xffffffff
	.align		4
        /*0008*/ 	.word	0x00000000
	.align		4
        /*000c*/ 	.word	0xfffffffe
	.align		4
        /*0010*/ 	.word	0x00000000
	.align		4
        /*0014*/ 	.word	0xfffffffd
	.align		4
        /*0018*/ 	.word	0x00000000
	.align		4
        /*001c*/ 	.word	0xfffffffc


//--------------------- .text._Z26transpose6_doubleBufferingILi32ELi2EEvPfS0_mm --------------------------
	.section	.text._Z26transpose6_doubleBufferingILi32ELi2EEvPfS0_mm,"ax",@progbits
	.align	128
        .global         _Z26transpose6_doubleBufferingILi32ELi2EEvPfS0_mm
        .type           _Z26transpose6_doubleBufferingILi32ELi2EEvPfS0_mm,@function
        .size           _Z26transpose6_doubleBufferingILi32ELi2EEvPfS0_mm,(.L_x_1 - _Z26transpose6_doubleBufferingILi32ELi2EEvPfS0_mm)
        .other          _Z26transpose6_doubleBufferingILi32ELi2EEvPfS0_mm,@"STO_CUDA_ENTRY STV_DEFAULT"
_Z26transpose6_doubleBufferingILi32ELi2EEvPfS0_mm:
.text._Z26transpose6_doubleBufferingILi32ELi2EEvPfS0_mm:
[----:B------:R-:W-:Y:S01]  /*0000*/  LDC R1, c[0x0][0x37c] ;  /* 0x0000df00ff017b82 */ /* 0x000fe20000000800 */
[----:B------:R-:W0:Y:S01]  /*0010*/  S2R R0, SR_CTAID.Y ;  /* 0x0000000000007919 */ /* 0x000e220000002600 */
[----:B------:R-:W1:Y:S01]  /*0020*/  LDCU UR4, c[0x0][0x364] ;  /* 0x00006c80ff0477ac */ /* 0x000e620008000800 */
[----:B------:R-:W2:Y:S01]  /*0030*/  S2R R19, SR_TID.X ;  /* 0x0000000000137919 */ /* 0x000ea20000002100 */
[----:B------:R-:W3:Y:S01]  /*0040*/  LDCU UR5, c[0x0][0x360] ;  /* 0x00006c00ff0577ac */ /* 0x000ee20008000800 */
[----:B------:R-:W2:Y:S01]  /*0050*/  S2R R8, SR_CTAID.X ;  /* 0x0000000000087919 */ /* 0x000ea20000002500 */
[----:B------:R-:W4:Y:S01]  /*0060*/  LDCU.128 UR8, c[0x0][0x390] ;  /* 0x00007200ff0877ac */ /* 0x000f220008000c00 */
[----:B------:R-:W5:Y:S01]  /*0070*/  S2R R15, SR_TID.Y ;  /* 0x00000000000f7919 */ /* 0x000f620000002200 */
[----:B0-----:R-:W-:-:S04]  /*0080*/  IMAD.SHL.U32 R0, R0, 0x2, RZ ;  /* 0x0000000200007824 */ /* 0x001fc800078e00ff */
[----:B---3--:R-:W-:Y:S02]  /*0090*/  IMAD R9, R0, UR5, RZ ;  /* 0x0000000500097c24 */ /* 0x008fe4000f8e02ff */
[C---:B--2---:R-:W-:Y:S02]  /*00a0*/  IMAD R2, R8.reuse, UR5, R19 ;  /* 0x0000000508027c24 */ /* 0x044fe4000f8e0213 */
[----:B-1----:R-:W-:Y:S02]  /*00b0*/  IMAD R8, R8, UR4, RZ ;  /* 0x0000000408087c24 */ /* 0x002fe4000f8e02ff */
[----:B-----5:R-:W-:Y:S01]  /*00c0*/  IMAD R11, R0, UR4, R15 ;  /* 0x00000004000b7c24 */ /* 0x020fe2000f8e020f */
[----:B----4-:R-:W-:Y:S02]  /*00d0*/  ISETP.GE.U32.AND P1, PT, R2, UR10, PT ;  /* 0x0000000a02007c0c */ /* 0x010fe4000bf26070 */
[----:B------:R-:W-:Y:S02]  /*00e0*/  SHF.R.S32.HI R3, RZ, 0x1f, R2 ;  /* 0x0000001fff037819 */ /* 0x000fe40000011402 */
[----:B------:R-:W-:-:S02]  /*00f0*/  ISETP.GE.U32.AND P0, PT, R11, UR8, PT ;  /* 0x000000080b007c0c */ /* 0x000fc4000bf06070 */
[----:B------:R-:W-:-:S04]  /*0100*/  ISETP.GE.U32.AND.EX P1, PT, R3, UR11, PT, P1 ;  /* 0x0000000b03007c0c */ /* 0x000fc8000bf26110 */
[----:B------:R-:W-:-:S13]  /*0110*/  ISETP.GE.U32.OR.EX P0, PT, RZ, UR9, P1, P0 ;  /* 0x00000009ff007c0c */ /* 0x000fda0008f06500 */
[----:B------:R-:W-:Y:S05]  /*0120*/  @P0 EXIT ;  /* 0x000000000000094d */ /* 0x000fea0003800000 */
[----:B------:R-:W0:Y:S01]  /*0130*/  LDCU.64 UR6, c[0x0][0x380] ;  /* 0x00007000ff0677ac */ /* 0x000e220008000a00 */
[C---:B------:R-:W-:Y:S01]  /*0140*/  IMAD.WIDE.U32 R4, R11.reuse, UR10, R2 ;  /* 0x0000000a0b047c25 */ /* 0x040fe2000f8e0002 */
[----:B------:R-:W1:Y:S03]  /*0150*/  LDCU.64 UR4, c[0x0][0x358] ;  /* 0x00006b00ff0477ac */ /* 0x000e660008000a00 */
[----:B------:R-:W-:Y:S01]  /*0160*/  IMAD R5, R11, UR11, R5 ;  /* 0x0000000b0b057c24 */ /* 0x000fe2000f8e0205 */
[----:B------:R-:W-:Y:S01]  /*0170*/  MOV R0, 0x400 ;  /* 0x0000040000007802 */ /* 0x000fe20000000f00 */
[----:B------:R-:W2:Y:S01]  /*0180*/  LDCU.64 UR12, c[0x0][0x388] ;  /* 0x00007100ff0c77ac */ /* 0x000ea20008000a00 */
[----:B0-----:R-:W-:-:S04]  /*0190*/  LEA R6, P0, R4, UR6, 0x2 ;  /* 0x0000000604067c11 */ /* 0x001fc8000f8010ff */
[----:B------:R-:W-:-:S05]  /*01a0*/  LEA.HI.X R7, R4, UR7, R5, 0x2, P0 ;  /* 0x0000000704077c11 */ /* 0x000fca00080f1405 */
[----:B-1----:R0:W3:Y:S01]  /*01b0*/  LDG.E R13, desc[UR4][R6.64] ;  /* 0x00000004060d7981 */ /* 0x0020e2000c1e1900 */
[----:B------:R-:W-:Y:S01]  /*01c0*/  IADD3 R11, PT, PT, R11, 0x20, RZ ;  /* 0x000000200b0b7810 */ /* 0x000fe20007ffe0ff */
[----:B------:R-:W1:Y:S01]  /*01d0*/  S2R R5, SR_CgaCtaId ;  /* 0x0000000000057919 */ /* 0x000e620000008800 */
[----:B0-----:R-:W-:Y:S02]  /*01e0*/  HFMA2 R7, -RZ, RZ, 0, 0 ;  /* 0x00000000ff077431 */ /* 0x001fe400000001ff */
[----:B------:R-:W-:Y:S01]  /*01f0*/  IMAD.IADD R6, R9, 0x1, R19 ;  /* 0x0000000109067824 */ /* 0x000fe200078e0213 */
[----:B-1----:R-:W-:-:S05]  /*0200*/  LEA R0, R5, R0, 0x18 ;  /* 0x0000000005007211 */ /* 0x002fca00078ec0ff */
[--C-:B------:R-:W-:Y:S02]  /*0210*/  IMAD R4, R15, 0x84, R0.reuse ;  /* 0x000000840f047824 */ /* 0x100fe400078e0200 */
[C---:B------:R-:W-:Y:S02]  /*0220*/  IMAD R5, R19.reuse, 0x84, R0 ;  /* 0x0000008413057824 */ /* 0x040fe400078e0200 */
[----:B------:R-:W-:-:S03]  /*0230*/  IMAD R0, R19, 0x4, R4 ;  /* 0x0000000413007824 */ /* 0x000fc600078e0204 */
[----:B------:R-:W-:Y:S01]  /*0240*/  LEA R10, R15, R5, 0x2 ;  /* 0x000000050f0a7211 */ /* 0x000fe200078e10ff */
[----:B------:R-:W-:-:S04]  /*0250*/  IMAD.IADD R15, R8, 0x1, R15 ;  /* 0x00000001080f7824 */ /* 0x000fc800078e020f */
[----:B------:R-:W-:Y:S01]  /*0260*/  IMAD.WIDE.U32 R6, R15, UR8, R6 ;  /* 0x000000080f067c25 */ /* 0x000fe2000f8e0006 */
[----:B------:R-:W-:-:S05]  /*0270*/  SHF.R.S32.HI R4, RZ, 0x1f, R15 ;  /* 0x0000001fff047819 */ /* 0x000fca000001140f */
[----:B------:R-:W-:Y:S02]  /*0280*/  IMAD R8, R4, UR8, RZ ;  /* 0x0000000804087c24 */ /* 0x000fe4000f8e02ff */
[----:B------:R-:W-:Y:S01]  /*0290*/  IMAD.WIDE.U32 R4, R11, UR10, R2 ;  /* 0x0000000a0b047c25 */ /* 0x000fe2000f8e0002 */
[----:B--2---:R-:W-:-:S03]  /*02a0*/  LEA R2, P1, R6, UR12, 0x2 ;  /* 0x0000000c06027c11 */ /* 0x004fc6000f8210ff */
[----:B------:R-:W-:Y:S01]  /*02b0*/  IMAD R3, R15, UR9, R8 ;  /* 0x000000090f037c24 */ /* 0x000fe2000f8e0208 */
[----:B------:R-:W-:Y:S01]  /*02c0*/  LEA R8, P0, R4, UR6, 0x2 ;  /* 0x0000000604087c11 */ /* 0x000fe2000f8010ff */
[----:B------:R-:W-:-:S03]  /*02d0*/  IMAD R11, R11, UR11, R5 ;  /* 0x0000000b0b0b7c24 */ /* 0x000fc6000f8e0205 */
[----:B------:R-:W-:Y:S02]  /*02e0*/  IADD3 R3, PT, PT, R7, R3, RZ ;  /* 0x0000000307037210 */ /* 0x000fe40007ffe0ff */
[----:B------:R-:W-:Y:S02]  /*02f0*/  LEA.HI.X R9, R4, UR7, R11, 0x2, P0 ;  /* 0x0000000704097c11 */ /* 0x000fe400080f140b */
[----:B------:R-:W-:Y:S01]  /*0300*/  LEA.HI.X R3, R6, UR13, R3, 0x2, P1 ;  /* 0x0000000d06037c11 */ /* 0x000fe200088f1403 */
[----:B---3--:R-:W-:Y:S01]  /*0310*/  STS [R0], R13 ;  /* 0x0000000d00007388 */ /* 0x008fe20000000800 */
[----:B------:R-:W-:Y:S06]  /*0320*/  BAR.SYNC.DEFER_BLOCKING 0x0 ;  /* 0x0000000000007b1d */ /* 0x000fec0000010000 */
[----:B------:R-:W0:Y:S04]  /*0330*/  LDS R17, [R10] ;  /* 0x000000000a117984 */ /* 0x000e280000000800 */
[----:B0-----:R-:W-:Y:S04]  /*0340*/  STG.E desc[UR4][R2.64], R17 ;  /* 0x0000001102007986 */ /* 0x001fe8000c101904 */
[----:B------:R-:W2:Y:S04]  /*0350*/  LDG.E R9, desc[UR4][R8.64] ;  /* 0x0000000408097981 */ /* 0x000ea8000c1e1900 */
[----:B--2---:R-:W-:Y:S01]  /*0360*/  STS [R0+0x1080], R9 ;  /* 0x0010800900007388 */ /* 0x004fe20000000800 */
[----:B------:R-:W-:Y:S06]  /*0370*/  BAR.SYNC.DEFER_BLOCKING 0x0 ;  /* 0x0000000000007b1d */ /* 0x000fec0000010000 */
[----:B------:R-:W0:Y:S04]  /*0380*/  LDS R5, [R10+0x1080] ;  /* 0x001080000a057984 */ /* 0x000e280000000800 */
[----:B0-----:R-:W-:Y:S01]  /*0390*/  STG.E desc[UR4][R2.64+0x80], R5 ;  /* 0x0000800502007986 */ /* 0x001fe2000c101904 */
[----:B------:R-:W-:Y:S05]  /*03a0*/  EXIT ;  /* 0x000000000000794d */ /* 0x000fea0003800000 */
.L_x_0:
[----:B------:R-:W-:-:S00]  /*03b0*/  BRA `(.L_x_0) ;  /* 0xfffffffc00fc7947 */ /* 0x000fc0000383ffff */
[----:B------:R-:W-:-:S00]  /*03c0*/  NOP ;  /* 0x0000000000007918 */ /* 0x000fc00000000000 */
        /* <DEDUP_REMOVED lines=11> */
.L_x_1:


//--------------------- .nv.shared._Z26transpose6_doubleBufferingILi32ELi2EEvPfS0_mm --------------------------
	.section	.nv.shared._Z26transpose6_doubleBufferingILi32ELi2EEvPfS0_mm,"aw",@nobits
	.sectionflags	@""
	.align	4
.nv.shared._Z26transpose6_doubleBufferingILi32ELi2EEvPfS0_mm:
	.zero		9472


//--------------------- .nv.shared.reserved.0     --------------------------
	.section	.nv.shared.reserved.0,"aw",@nobits
	.weak		__nv_reservedSMEM_offset_0_alias
	.size		__nv_reservedSMEM_offset_0_alias, 0, 64
	.other		__nv_reservedSMEM_offset_0_alias,@"STO_CUDA_RESERVED_SHARED STV_DEFAULT"
__nv_reservedSMEM_offset_0_alias:
	.zero		0
	.zero		64


//--------------------- .nv.constant0._Z26transpose6_doubleBufferingILi32ELi2EEvPfS0_mm --------------------------
	.section	.nv.constant0._Z26transpose6_doubleBufferingILi32ELi2EEvPfS0_mm,"a",@progbits
	.sectionflags	@""
	.align	4
.nv.constant0._Z26transpose6_doubleBufferingILi32ELi2EEvPfS0_mm:
	.zero		928


//--------------------- SYMBOLS --------------------------

	.type		.nv.reservedSmem.offset0,@object
	.size		.nv.reservedSmem.offset0,0x4
	.type		.nv.reservedSmem.cap,@object
	.size		.nv.reservedSmem.cap,0x4
